	.headerflags	@"EF_CUDA_TEXMODE_UNIFIED EF_CUDA_64BIT_ADDRESS EF_CUDA_ACCELERATORS EF_CUDA_SM90 EF_CUDA_VIRTUAL_SM(EF_CUDA_SM90)"
	.elftype	@"ET_EXEC"


//--------------------- .nv.info                  --------------------------
	.section	.nv.info,"",@"SHT_CUDA_INFO"
	.align	4


	//----- nvinfo : EIATTR_REGCOUNT
	.align		4
        /*0000*/ 	.byte	0x04, 0x2f
        /*0002*/ 	.short	(.L_3 - .L_2)
	.align		4
.L_2:
        /*0004*/ 	.word	index@(triton_poi_fused__native_batch_norm_legit_no_training_11)
        /*0008*/ 	.word	0x00000012


	//----- nvinfo : EIATTR_MIN_STACK_SIZE
	.align		4
.L_3:
        /*000c*/ 	.byte	0x04, 0x12
        /*000e*/ 	.short	(.L_5 - .L_4)
	.align		4
.L_4:
        /*0010*/ 	.word	index@(triton_poi_fused__native_batch_norm_legit_no_training_11)
        /*0014*/ 	.word	0x00000000


	//----- nvinfo : EIATTR_FRAME_SIZE
	.align		4
.L_5:
        /*0018*/ 	.byte	0x04, 0x11
        /*001a*/ 	.short	(.L_7 - .L_6)
	.align		4
.L_6:
        /*001c*/ 	.word	index@(triton_poi_fused__native_batch_norm_legit_no_training_11)
        /*0020*/ 	.word	0x00000000


	//----- nvinfo : EIATTR_MIN_STACK_SIZE
	.align		4
.L_7:
        /*0024*/ 	.byte	0x04, 0x12
        /*0026*/ 	.short	(.L_9 - .L_8)
	.align		4
.L_8:
        /*0028*/ 	.word	index@(triton_poi_fused__native_batch_norm_legit_no_training_11)
        /*002c*/ 	.word	0x00000000
.L_9:


//--------------------- .nv.info.triton_poi_fused__native_batch_norm_legit_no_training_11 --------------------------
	.section	.nv.info.triton_poi_fused__native_batch_norm_legit_no_training_11,"",@"SHT_CUDA_INFO"
	.sectionflags	@""
	.align	4


	//----- nvinfo : EIATTR_CUDA_API_VERSION
	.align		4
        /*0000*/ 	.byte	0x04, 0x37
        /*0002*/ 	.short	(.L_11 - .L_10)
.L_10:
        /*0004*/ 	.word	0x0000007c


	//----- nvinfo : EIATTR_KPARAM_INFO
	.align		4
.L_11:
        /*0008*/ 	.byte	0x04, 0x17
        /*000a*/ 	.short	(.L_13 - .L_12)
.L_12:
        /*000c*/ 	.word	0x00000000
        /*0010*/ 	.short	0x0006
        /*0012*/ 	.short	0x0030
        /*0014*/ 	.byte	0x00, 0xf0, 0x11, 0x00


	//----- nvinfo : EIATTR_KPARAM_INFO
	.align		4
.L_13:
        /*0018*/ 	.byte	0x04, 0x17
        /*001a*/ 	.short	(.L_15 - .L_14)
.L_14:
        /*001c*/ 	.word	0x00000000
        /*0020*/ 	.short	0x0005
        /*0022*/ 	.short	0x0028
        /*0024*/ 	.byte	0x00, 0xf4, 0x21, 0x00


	//----- nvinfo : EIATTR_KPARAM_INFO
	.align		4
.L_15:
        /*0028*/ 	.byte	0x04, 0x17
        /*002a*/ 	.short	(.L_17 - .L_16)
.L_16:
        /*002c*/ 	.word	0x00000000
        /*0030*/ 	.short	0x0004
        /*0032*/ 	.short	0x0020
        /*0034*/ 	.byte	0x00, 0xf4, 0x21, 0x00


	//----- nvinfo : EIATTR_KPARAM_INFO
	.align		4
.L_17:
        /*0038*/ 	.byte	0x04, 0x17
        /*003a*/ 	.short	(.L_19 - .L_18)
.L_18:
        /*003c*/ 	.word	0x00000000
        /*0040*/ 	.short	0x0003
        /*0042*/ 	.short	0x0018
        /*0044*/ 	.byte	0x00, 0xf4, 0x21, 0x00


	//----- nvinfo : EIATTR_KPARAM_INFO
	.align		4
.L_19:
        /*0048*/ 	.byte	0x04, 0x17
        /*004a*/ 	.short	(.L_21 - .L_20)
.L_20:
        /*004c*/ 	.word	0x00000000
        /*0050*/ 	.short	0x0002
        /*0052*/ 	.short	0x0010
        /*0054*/ 	.byte	0x00, 0xf4, 0x21, 0x00


	//----- nvinfo : EIATTR_KPARAM_INFO
	.align		4
.L_21:
        /*0058*/ 	.byte	0x04, 0x17
        /*005a*/ 	.short	(.L_23 - .L_22)
.L_22:
        /*005c*/ 	.word	0x00000000
        /*0060*/ 	.short	0x0001
        /*0062*/ 	.short	0x0008
        /*0064*/ 	.byte	0x00, 0xf4, 0x21, 0x00


	//----- nvinfo : EIATTR_KPARAM_INFO
	.align		4
.L_23:
        /*0068*/ 	.byte	0x04, 0x17
        /*006a*/ 	.short	(.L_25 - .L_24)
.L_24:
        /*006c*/ 	.word	0x00000000
        /*0070*/ 	.short	0x0000
        /*0072*/ 	.short	0x0000
        /*0074*/ 	.byte	0x00, 0xf4, 0x21, 0x00


	//----- nvinfo : EIATTR_SPARSE_MMA_MASK
	.align		4
.L_25:
        /*0078*/ 	.byte	0x03, 0x50
        /*007a*/ 	.short	0x0000


	//----- nvinfo : EIATTR_MAXREG_COUNT
	.align		4
        /*007c*/ 	.byte	0x03, 0x1b
        /*007e*/ 	.short	0x00ff


	//----- nvinfo : EIATTR_EXIT_INSTR_OFFSETS
	.align		4
        /*0080*/ 	.byte	0x04, 0x1c
        /*0082*/ 	.short	(.L_27 - .L_26)


	//   ....[0]....
.L_26:
        /*0084*/ 	.word	0x00000390


	//----- nvinfo : EIATTR_REQNTID
	.align		4
.L_27:
        /*0088*/ 	.byte	0x04, 0x10
        /*008a*/ 	.short	(.L_29 - .L_28)
.L_28:
        /*008c*/ 	.word	0x00000080
        /*0090*/ 	.word	0x00000001
        /*0094*/ 	.word	0x00000001


	//----- nvinfo : EIATTR_CBANK_PARAM_SIZE
	.align		4
.L_29:
        /*0098*/ 	.byte	0x03, 0x19
        /*009a*/ 	.short	0x0034


	//----- nvinfo : EIATTR_PARAM_CBANK
	.align		4
        /*009c*/ 	.byte	0x04, 0x0a
        /*009e*/ 	.short	(.L_31 - .L_30)
	.align		4
.L_30:
        /*00a0*/ 	.word	index@(.nv.constant0.triton_poi_fused__native_batch_norm_legit_no_training_11)
        /*00a4*/ 	.short	0x0210
        /*00a6*/ 	.short	0x0034


	//----- nvinfo : EIATTR_SW_WAR
	.align		4
.L_31:
        /*00a8*/ 	.byte	0x04, 0x36
        /*00aa*/ 	.short	(.L_33 - .L_32)
.L_32:
        /*00ac*/ 	.word	0x00000008
.L_33:


//--------------------- .nv.callgraph             --------------------------
	.section	.nv.callgraph,"",@"SHT_CUDA_CALLGRAPH"
	.align	4
	.sectionentsize	8
	.align		4
        /*0000*/ 	.word	0x00000000
	.align		4
        /*0004*/ 	.word	0xffffffff
	.align		4
        /*0008*/ 	.word	0x00000000
	.align		4
        /*000c*/ 	.word	0xfffffffe
	.align		4
        /*0010*/ 	.word	0x00000000
	.align		4
        /*0014*/ 	.word	0xfffffffd
	.align		4
        /*0018*/ 	.word	0x00000000
	.align		4
        /*001c*/ 	.word	0xfffffffc


//--------------------- .nv.constant4             --------------------------
	.section	.nv.constant4,"a",@progbits
	.align	8
	.align		8
.nv.constant4:
        /*0000*/ 	.dword	_$_str
	.align		8
        /*0008*/ 	.dword	_$_str_$_2


//--------------------- .text.triton_poi_fused__native_batch_norm_legit_no_training_11 --------------------------
	.section	.text.triton_poi_fused__native_batch_norm_legit_no_training_11,"ax",@progbits
	.align	128
        .global         triton_poi_fused__native_batch_norm_legit_no_training_11
        .type           triton_poi_fused__native_batch_norm_legit_no_training_11,@function
        .size           triton_poi_fused__native_batch_norm_legit_no_training_11,(.L_x_1 - triton_poi_fused__native_batch_norm_legit_no_training_11)
        .other          triton_poi_fused__native_batch_norm_legit_no_training_11,@"STO_CUDA_ENTRY STV_DEFAULT"
triton_poi_fused__native_batch_norm_legit_no_training_11:
.text.triton_poi_fused__native_batch_norm_legit_no_training_11:
[----:B------:R-:W-:Y:S01]  /*0000*/  LDC R1, c[0x0][0x28] ;  /* 0x00000a00ff017b82 */ /* 0x000fe20000000800 */
[----:B------:R-:W1:Y:S07]  /*0010*/  S2R R0, SR_TID.X ;  /* 0x0000000000007919 */ /* 0x000e6e0000002100 */
[----:B------:R-:W2:Y:S01]  /*0020*/  LDC.64 R2, c[0x0][0x220] ;  /* 0x00008800ff027b82 */ /* 0x000ea20000000a00 */
[----:B------:R-:W-:Y:S01]  /*0030*/  ULDC.64 UR4, c[0x0][0x208] ;  /* 0x0000820000047ab9 */ /* 0x000fe20000000a00 */
[----:B------:R-:W3:Y:S06]  /*0040*/  S2R R7, SR_CTAID.X ;  /* 0x0000000000077919 */ /* 0x000eec0000002500 */
[----:B------:R-:W4:Y:S08]  /*0050*/  LDC.64 R8, c[0x0][0x228] ;  /* 0x00008a00ff087b82 */ /* 0x000f300000000a00 */
[----:B------:R-:W5:Y:S01]  /*0060*/  LDC.64 R10, c[0x0][0x230] ;  /* 0x00008c00ff0a7b82 */ /* 0x000f620000000a00 */
[----:B-1----:R-:W-:-:S02]  /*0070*/  SHF.L.U32 R0, R0, 0x1, RZ ;  /* 0x0000000100007819 */ /* 0x002fc400000006ff */
[----:B---3--:R-:W-:Y:S02]  /*0080*/  SHF.R.S32.HI R5, RZ, 0x17, R7 ;  /* 0x00000017ff057819 */ /* 0x008fe40000011407 */
[----:B------:R-:W-:Y:S02]  /*0090*/  LOP3.LUT R0, R0, 0xfe, RZ, 0xc0, !PT ;  /* 0x000000fe00007812 */ /* 0x000fe400078ec0ff */
[----:B------:R-:W-:Y:S02]  /*00a0*/  SGXT R5, R5, 0x1 ;  /* 0x000000010505781a */ /* 0x000fe40000000200 */
[----:B------:R-:W-:Y:S02]  /*00b0*/  LEA R0, R7, R0, 0x8 ;  /* 0x0000000007007211 */ /* 0x000fe400078e40ff */
[----:B------:R-:W1:Y:S02]  /*00c0*/  LDC.64 R6, c[0x0][0x218] ;  /* 0x00008600ff067b82 */ /* 0x000e640000000a00 */
[----:B------:R-:W-:-:S04]  /*00d0*/  LEA.HI R5, R5, R0, RZ, 0x5 ;  /* 0x0000000005057211 */ /* 0x000fc800078f28ff */
[----:B------:R-:W-:-:S04]  /*00e0*/  LOP3.LUT R5, R5, 0xffffffe0, RZ, 0xc0, !PT ;  /* 0xffffffe005057812 */ /* 0x000fc800078ec0ff */
[----:B------:R-:W-:Y:S02]  /*00f0*/  IADD3 R13, R0, -R5, RZ ;  /* 0x80000005000d7210 */ /* 0x000fe40007ffe0ff */
[----:B------:R-:W3:Y:S03]  /*0100*/  LDC.64 R4, c[0x0][0x210] ;  /* 0x00008400ff047b82 */ /* 0x000ee60000000a00 */
[----:B--2---:R-:W-:-:S06]  /*0110*/  IMAD.WIDE R2, R13, 0x4, R2 ;  /* 0x000000040d027825 */ /* 0x004fcc00078e0202 */
[----:B------:R-:W2:Y:S01]  /*0120*/  LDG.E.EL.64 R2, desc[UR4][R2.64] ;  /* 0x0000000402027981 */ /* 0x000ea2000c2e1b00 */
[----:B-1----:R-:W-:-:S06]  /*0130*/  IMAD.WIDE R6, R13, 0x4, R6 ;  /* 0x000000040d067825 */ /* 0x002fcc00078e0206 */
[----:B------:R-:W2:Y:S01]  /*0140*/  LDG.E.EL.64 R6, desc[UR4][R6.64] ;  /* 0x0000000406067981 */ /* 0x000ea2000c2e1b00 */
[----:B---3--:R-:W-:-:S06]  /*0150*/  IMAD.WIDE R4, R0, 0x4, R4 ;  /* 0x0000000400047825 */ /* 0x008fcc00078e0204 */
[----:B------:R-:W3:Y:S01]  /*0160*/  LDG.E.64 R4, desc[UR4][R4.64] ;  /* 0x0000000404047981 */ /* 0x000ee2000c1e1b00 */
[----:B----4-:R-:W-:-:S04]  /*0170*/  IMAD.WIDE R8, R13, 0x4, R8 ;  /* 0x000000040d087825 */ /* 0x010fc800078e0208 */
[----:B-----5:R-:W-:Y:S02]  /*0180*/  IMAD.WIDE R10, R13, 0x4, R10 ;  /* 0x000000040d0a7825 */ /* 0x020fe400078e020a */
[----:B------:R-:W4:Y:S04]  /*0190*/  LDG.E.EL.64 R8, desc[UR4][R8.64] ;  /* 0x0000000408087981 */ /* 0x000f28000c2e1b00 */
[----:B------:R-:W4:Y:S01]  /*01a0*/  LDG.E.EL.64 R10, desc[UR4][R10.64] ;  /* 0x000000040a0a7981 */ /* 0x000f22000c2e1b00 */
[----:B------:R-:W-:Y:S01]  /*01b0*/  HFMA2.MMA R15, -RZ, RZ, 1.625, 0 ;  /* 0x3e800000ff0f7435 */ /* 0x000fe200000001ff */
[----:B--2---:R-:W-:Y:S01]  /*01c0*/  FADD R2, R2, 9.9999997473787516356e-06 ;  /* 0x3727c5ac02027421 */ /* 0x004fe20000000000 */
[----:B------:R-:W-:-:S03]  /*01d0*/  FADD R12, R3, 9.9999997473787516356e-06 ;  /* 0x3727c5ac030c7421 */ /* 0x000fc60000000000 */
[----:B------:R1:W2:Y:S08]  /*01e0*/  MUFU.SQRT R13, R2 ;  /* 0x00000002000d7308 */ /* 0x0002b00000002000 */
[----:B------:R-:W5:Y:S01]  /*01f0*/  MUFU.SQRT R14, R12 ;  /* 0x0000000c000e7308 */ /* 0x000f620000002000 */
[----:B-1----:R-:W1:Y:S01]  /*0200*/  LDC.64 R2, c[0x0][0x238] ;  /* 0x00008e00ff027b82 */ /* 0x002e620000000a00 */
[----:B--2---:R-:W-:-:S02]  /*0210*/  FSETP.GT.AND P0, PT, R13, 8.50705917302346158658e+37, PT ;  /* 0x7e8000000d00780b */ /* 0x004fc40003f04000 */
[----:B------:R-:W-:Y:S02]  /*0220*/  FSETP.GEU.AND P2, PT, R13, 1.175494350822287508e-38, PT ;  /* 0x008000000d00780b */ /* 0x000fe40003f4e000 */
[C---:B-----5:R-:W-:Y:S02]  /*0230*/  FSETP.GT.AND P1, PT, R14.reuse, 8.50705917302346158658e+37, PT ;  /* 0x7e8000000e00780b */ /* 0x060fe40003f24000 */
[----:B------:R-:W-:-:S07]  /*0240*/  FSETP.GEU.AND P3, PT, R14, 1.175494350822287508e-38, PT ;  /* 0x008000000e00780b */ /* 0x000fce0003f6e000 */
[----:B------:R-:W-:-:S04]  /*0250*/  @P0 FMUL R13, R13, 0.25 ;  /* 0x3e8000000d0d0820 */ /* 0x000fc80000400000 */
[----:B------:R-:W-:Y:S01]  /*0260*/  @!P2 FMUL R13, R13, 16777216 ;  /* 0x4b8000000d0da820 */ /* 0x000fe20000400000 */
[----:B------:R-:W-:-:S04]  /*0270*/  @P1 FMUL R14, R14, 0.25 ;  /* 0x3e8000000e0e1820 */ /* 0x000fc80000400000 */
[----:B------:R-:W-:Y:S01]  /*0280*/  @!P3 FMUL R14, R14, 16777216 ;  /* 0x4b8000000e0eb820 */ /* 0x000fe20000400000 */
[----:B------:R-:W2:Y:S01]  /*0290*/  MUFU.RCP R13, R13 ;  /* 0x0000000d000d7308 */ /* 0x000ea20000001000 */
[----:B------:R-:W-:-:S07]  /*02a0*/  FSEL R12, R15, 1, P0 ;  /* 0x3f8000000f0c7808 */ /* 0x000fce0000000000 */
[----:B------:R-:W5:Y:S01]  /*02b0*/  MUFU.RCP R14, R14 ;  /* 0x0000000e000e7308 */ /* 0x000f620000001000 */
[----:B------:R-:W-:Y:S01]  /*02c0*/  FSEL R15, R15, 1, P1 ;  /* 0x3f8000000f0f7808 */ /* 0x000fe20000800000 */
[----:B------:R-:W-:Y:S01]  /*02d0*/  @!P2 FMUL R12, R12, 16777216 ;  /* 0x4b8000000c0ca820 */ /* 0x000fe20000400000 */
[----:B---3--:R-:W-:-:S03]  /*02e0*/  FADD R4, R4, -R6 ;  /* 0x8000000604047221 */ /* 0x008fc60000000000 */
[----:B------:R-:W-:Y:S01]  /*02f0*/  @!P3 FMUL R15, R15, 16777216 ;  /* 0x4b8000000f0fb820 */ /* 0x000fe20000400000 */
[----:B------:R-:W-:Y:S01]  /*0300*/  FADD R5, R5, -R7 ;  /* 0x8000000705057221 */ /* 0x000fe20000000000 */
[----:B--2---:R-:W-:Y:S02]  /*0310*/  FMUL R13, R13, R12 ;  /* 0x0000000c0d0d7220 */ /* 0x004fe40000400000 */
[----:B-----5:R-:W-:Y:S02]  /*0320*/  FMUL R6, R14, R15 ;  /* 0x0000000f0e067220 */ /* 0x020fe40000400000 */
[----:B------:R-:W-:Y:S02]  /*0330*/  FMUL R13, R4, R13 ;  /* 0x0000000d040d7220 */ /* 0x000fe40000400000 */
[----:B------:R-:W-:Y:S01]  /*0340*/  FMUL R6, R5, R6 ;  /* 0x0000000605067220 */ /* 0x000fe20000400000 */
[----:B-1----:R-:W-:-:S04]  /*0350*/  IMAD.WIDE R2, R0, 0x4, R2 ;  /* 0x0000000400027825 */ /* 0x002fc800078e0202 */
[----:B----4-:R-:W-:Y:S01]  /*0360*/  FFMA R8, R8, R13, R10 ;  /* 0x0000000d08087223 */ /* 0x010fe2000000000a */
[----:B------:R-:W-:-:S05]  /*0370*/  FFMA R9, R9, R6, R11 ;  /* 0x0000000609097223 */ /* 0x000fca000000000b */
[----:B------:R-:W-:Y:S01]  /*0380*/  STG.E.64 desc[UR4][R2.64], R8 ;  /* 0x0000000802007986 */ /* 0x000fe2000c101b04 */
[----:B------:R-:W-:Y:S05]  /*0390*/  EXIT ;  /* 0x000000000000794d */ /* 0x000fea0003800000 */
.L_x_0:
[----:B------:R-:W-:-:S00]  /*03a0*/  BRA `(.L_x_0) ;  /* 0xfffffffc00fc7947 */ /* 0x000fc0000383ffff */
[----:B------:R-:W-:-:S00]  /*03b0*/  NOP ;  /* 0x0000000000007918 */ /* 0x000fc00000000000 */
        /* <DEDUP_REMOVED lines=12> */
.L_x_1:


//--------------------- .nv.global.init           --------------------------
	.section	.nv.global.init,"aw",@progbits
.nv.global.init:
	.type		_$_str,@object
	.size		_$_str,(_$_str_$_2 - _$_str)
_$_str:
        /*0000*/ 	.byte	0x5f, 0x5f, 0x43, 0x55, 0x44, 0x41, 0x5f, 0x46, 0x54, 0x5a, 0x00
	.type		_$_str_$_2,@object
	.size		_$_str_$_2,(.L_1 - _$_str_$_2)
_$_str_$_2:
        /*000b*/ 	.byte	0x5f, 0x5f, 0x43, 0x55, 0x44, 0x41, 0x5f, 0x50, 0x52, 0x45, 0x43, 0x5f, 0x53, 0x51, 0x52, 0x54
        /*001b*/ 	.byte	0x00
.L_1:


//--------------------- .nv.constant0.triton_poi_fused__native_batch_norm_legit_no_training_11 --------------------------
	.section	.nv.constant0.triton_poi_fused__native_batch_norm_legit_no_training_11,"a",@progbits
	.sectionflags	@""
	.align	4
.nv.constant0.triton_poi_fused__native_batch_norm_legit_no_training_11:
	.zero		580
